//
// Generated by NVIDIA NVVM Compiler
//
// Compiler Build ID: CL-36424714
// Cuda compilation tools, release 13.0, V13.0.88
// Based on NVVM 20.0.0
//

.version 9.0
.target sm_100
.address_size 64

	// .globl	_Z22tiledConvolutionKernelPKfS0_Pfii
.extern .shared .align 16 .b8 tile[];

.visible .entry _Z22tiledConvolutionKernelPKfS0_Pfii(
	.param .u64 .ptr .align 1 _Z22tiledConvolutionKernelPKfS0_Pfii_param_0,
	.param .u64 .ptr .align 1 _Z22tiledConvolutionKernelPKfS0_Pfii_param_1,
	.param .u64 .ptr .align 1 _Z22tiledConvolutionKernelPKfS0_Pfii_param_2,
	.param .u32 _Z22tiledConvolutionKernelPKfS0_Pfii_param_3,
	.param .u32 _Z22tiledConvolutionKernelPKfS0_Pfii_param_4
)
{
	.reg .pred 	%p<82>;
	.reg .b32 	%r<105>;
	.reg .b32 	%f<149>;
	.reg .b64 	%rd<17>;

	ld.param.u64 	%rd5, [_Z22tiledConvolutionKernelPKfS0_Pfii_param_0];
	ld.param.u64 	%rd3, [_Z22tiledConvolutionKernelPKfS0_Pfii_param_1];
	ld.param.u64 	%rd4, [_Z22tiledConvolutionKernelPKfS0_Pfii_param_2];
	ld.param.u32 	%r19, [_Z22tiledConvolutionKernelPKfS0_Pfii_param_3];
	ld.param.u32 	%r21, [_Z22tiledConvolutionKernelPKfS0_Pfii_param_4];
	cvta.to.global.u64 	%rd1, %rd5;
	mov.u32 	%r22, %ctaid.x;
	mov.u32 	%r1, %ntid.x;
	mov.u32 	%r2, %tid.x;
	mad.lo.s32 	%r3, %r22, %r1, %r2;
	mov.u32 	%r23, %ctaid.y;
	mov.u32 	%r4, %ntid.y;
	mov.u32 	%r5, %tid.y;
	mad.lo.s32 	%r24, %r23, %r4, %r5;
	mov.u32 	%r7, %ctaid.z;
	setp.ge.s32 	%p7, %r3, %r19;
	setp.ge.s32 	%p8, %r24, %r21;
	or.pred  	%p9, %p7, %p8;
	@%p9 bra 	$L__BB0_62;
	setp.gt.s32 	%p10, %r3, 0;
	add.s32 	%r8, %r19, 2;
	setp.le.s32 	%p11, %r3, %r8;
	and.pred  	%p12, %p10, %p11;
	add.s32 	%r9, %r24, -1;
	setp.ne.s32 	%p13, %r24, 0;
	and.pred  	%p14, %p12, %p13;
	add.s32 	%r10, %r21, 2;
	setp.le.u32 	%p15, %r24, %r10;
	and.pred  	%p1, %p14, %p15;
	add.s32 	%r11, %r3, -1;
	mov.f32 	%f119, 0f00000000;
	not.pred 	%p16, %p1;
	@%p16 bra 	$L__BB0_3;
	mad.lo.s32 	%r25, %r9, %r8, %r11;
	mul.wide.s32 	%rd6, %r25, 4;
	add.s64 	%rd7, %rd1, %rd6;
	ld.global.f32 	%f119, [%rd7];
$L__BB0_3:
	mad.lo.s32 	%r27, %r5, %r1, %r2;
	shl.b32 	%r28, %r27, 2;
	mov.u32 	%r29, tile;
	add.s32 	%r12, %r29, %r28;
	st.shared.f32 	[%r12], %f119;
	bar.sync 	0;
	mul.lo.s32 	%r30, %r7, 27;
	setp.ge.u32 	%p17, %r2, %r1;
	setp.ge.u32 	%p18, %r5, %r4;
	cvta.to.global.u64 	%rd8, %rd3;
	mul.wide.u32 	%rd9, %r30, 4;
	add.s64 	%rd2, %rd8, %rd9;
	mov.f32 	%f121, 0f00000000;
	or.pred  	%p19, %p17, %p18;
	@%p19 bra 	$L__BB0_5;
	ld.global.f32 	%f63, [%rd2+32];
	ld.shared.f32 	%f64, [%r12];
	fma.rn.f32 	%f121, %f63, %f64, 0f00000000;
$L__BB0_5:
	setp.ge.u32 	%p20, %r2, %r1;
	add.s32 	%r13, %r5, 1;
	setp.ge.u32 	%p21, %r13, %r4;
	shl.b32 	%r32, %r1, 2;
	add.s32 	%r14, %r12, %r32;
	or.pred  	%p22, %p20, %p21;
	@%p22 bra 	$L__BB0_7;
	ld.global.f32 	%f65, [%rd2+28];
	ld.shared.f32 	%f66, [%r14];
	fma.rn.f32 	%f121, %f65, %f66, %f121;
$L__BB0_7:
	add.s32 	%r15, %r5, 2;
	setp.ge.u32 	%p24, %r15, %r4;
	shl.b32 	%r34, %r1, 3;
	add.s32 	%r16, %r12, %r34;
	or.pred  	%p25, %p20, %p24;
	@%p25 bra 	$L__BB0_9;
	ld.global.f32 	%f67, [%rd2+24];
	ld.shared.f32 	%f68, [%r16];
	fma.rn.f32 	%f121, %f67, %f68, %f121;
$L__BB0_9:
	setp.ge.u32 	%p26, %r5, %r4;
	add.s32 	%r17, %r2, 1;
	setp.ge.u32 	%p27, %r17, %r1;
	or.pred  	%p28, %p27, %p26;
	@%p28 bra 	$L__BB0_11;
	ld.global.f32 	%f69, [%rd2+20];
	ld.shared.f32 	%f70, [%r12+4];
	fma.rn.f32 	%f121, %f69, %f70, %f121;
$L__BB0_11:
	setp.lt.u32 	%p29, %r17, %r1;
	setp.lt.u32 	%p30, %r13, %r4;
	and.pred  	%p2, %p29, %p30;
	not.pred 	%p31, %p2;
	@%p31 bra 	$L__BB0_13;
	ld.global.f32 	%f71, [%rd2+16];
	ld.shared.f32 	%f72, [%r14+4];
	fma.rn.f32 	%f121, %f71, %f72, %f121;
$L__BB0_13:
	setp.lt.u32 	%p33, %r15, %r4;
	and.pred  	%p3, %p29, %p33;
	not.pred 	%p34, %p3;
	@%p34 bra 	$L__BB0_15;
	ld.global.f32 	%f73, [%rd2+12];
	ld.shared.f32 	%f74, [%r16+4];
	fma.rn.f32 	%f121, %f73, %f74, %f121;
$L__BB0_15:
	setp.ge.u32 	%p35, %r5, %r4;
	add.s32 	%r18, %r2, 2;
	setp.ge.u32 	%p36, %r18, %r1;
	or.pred  	%p37, %p36, %p35;
	@%p37 bra 	$L__BB0_17;
	ld.global.f32 	%f75, [%rd2+8];
	ld.shared.f32 	%f76, [%r12+8];
	fma.rn.f32 	%f121, %f75, %f76, %f121;
$L__BB0_17:
	setp.lt.u32 	%p38, %r18, %r1;
	setp.lt.u32 	%p39, %r13, %r4;
	and.pred  	%p4, %p38, %p39;
	not.pred 	%p40, %p4;
	@%p40 bra 	$L__BB0_19;
	ld.global.f32 	%f77, [%rd2+4];
	ld.shared.f32 	%f78, [%r14+8];
	fma.rn.f32 	%f121, %f77, %f78, %f121;
$L__BB0_19:
	setp.lt.u32 	%p41, %r18, %r1;
	setp.lt.u32 	%p42, %r15, %r4;
	and.pred  	%p5, %p41, %p42;
	not.pred 	%p43, %p5;
	@%p43 bra 	$L__BB0_21;
	ld.global.f32 	%f79, [%rd2];
	ld.shared.f32 	%f80, [%r16+8];
	fma.rn.f32 	%f121, %f79, %f80, %f121;
$L__BB0_21:
	bar.sync 	0;
	mov.f32 	%f129, 0f00000000;
	@%p16 bra 	$L__BB0_23;
	add.s32 	%r37, %r9, %r10;
	mad.lo.s32 	%r38, %r37, %r8, %r11;
	mul.wide.s32 	%rd10, %r38, 4;
	add.s64 	%rd11, %rd1, %rd10;
	ld.global.f32 	%f129, [%rd11];
$L__BB0_23:
	st.shared.f32 	[%r12], %f129;
	bar.sync 	0;
	mov.u32 	%r39, %tid.x;
	mov.u32 	%r40, %ntid.x;
	setp.ge.u32 	%p45, %r39, %r40;
	mov.u32 	%r41, %tid.y;
	mov.u32 	%r43, %ntid.y;
	setp.ge.u32 	%p46, %r41, %r43;
	or.pred  	%p47, %p45, %p46;
	@%p47 bra 	$L__BB0_25;
	ld.global.f32 	%f82, [%rd2+68];
	ld.shared.f32 	%f83, [%r12];
	fma.rn.f32 	%f121, %f82, %f83, %f121;
$L__BB0_25:
	mov.u32 	%r45, %tid.x;
	mov.u32 	%r46, %ntid.x;
	setp.ge.u32 	%p48, %r45, %r46;
	mov.u32 	%r47, %tid.y;
	add.s32 	%r49, %r47, 1;
	mov.u32 	%r50, %ntid.y;
	setp.ge.u32 	%p49, %r49, %r50;
	or.pred  	%p50, %p48, %p49;
	@%p50 bra 	$L__BB0_27;
	ld.global.f32 	%f84, [%rd2+64];
	ld.shared.f32 	%f85, [%r14];
	fma.rn.f32 	%f121, %f84, %f85, %f121;
$L__BB0_27:
	mov.u32 	%r52, %tid.x;
	mov.u32 	%r53, %ntid.x;
	setp.ge.u32 	%p51, %r52, %r53;
	mov.u32 	%r54, %tid.y;
	add.s32 	%r56, %r54, 2;
	mov.u32 	%r57, %ntid.y;
	setp.ge.u32 	%p52, %r56, %r57;
	or.pred  	%p53, %p51, %p52;
	@%p53 bra 	$L__BB0_29;
	ld.global.f32 	%f86, [%rd2+60];
	ld.shared.f32 	%f87, [%r16];
	fma.rn.f32 	%f121, %f86, %f87, %f121;
$L__BB0_29:
	mov.u32 	%r59, %tid.x;
	add.s32 	%r60, %r59, 1;
	mov.u32 	%r61, %ntid.x;
	setp.ge.u32 	%p54, %r60, %r61;
	mov.u32 	%r62, %tid.y;
	mov.u32 	%r64, %ntid.y;
	setp.ge.u32 	%p55, %r62, %r64;
	or.pred  	%p56, %p54, %p55;
	@%p56 bra 	$L__BB0_31;
	ld.global.f32 	%f88, [%rd2+56];
	ld.shared.f32 	%f89, [%r12+4];
	fma.rn.f32 	%f121, %f88, %f89, %f121;
$L__BB0_31:
	@%p31 bra 	$L__BB0_33;
	ld.global.f32 	%f90, [%rd2+52];
	ld.shared.f32 	%f91, [%r14+4];
	fma.rn.f32 	%f121, %f90, %f91, %f121;
$L__BB0_33:
	@%p34 bra 	$L__BB0_35;
	ld.global.f32 	%f92, [%rd2+48];
	ld.shared.f32 	%f93, [%r16+4];
	fma.rn.f32 	%f121, %f92, %f93, %f121;
$L__BB0_35:
	mov.u32 	%r66, %tid.x;
	add.s32 	%r67, %r66, 2;
	mov.u32 	%r68, %ntid.x;
	setp.lt.u32 	%p59, %r67, %r68;
	mov.u32 	%r69, %tid.y;
	mov.u32 	%r71, %ntid.y;
	setp.lt.u32 	%p60, %r69, %r71;
	and.pred  	%p6, %p59, %p60;
	not.pred 	%p61, %p6;
	@%p61 bra 	$L__BB0_37;
	ld.global.f32 	%f94, [%rd2+44];
	ld.shared.f32 	%f95, [%r12+8];
	fma.rn.f32 	%f121, %f94, %f95, %f121;
$L__BB0_37:
	@%p40 bra 	$L__BB0_39;
	ld.global.f32 	%f96, [%rd2+40];
	ld.shared.f32 	%f97, [%r14+8];
	fma.rn.f32 	%f121, %f96, %f97, %f121;
$L__BB0_39:
	@%p43 bra 	$L__BB0_41;
	ld.global.f32 	%f98, [%rd2+36];
	ld.shared.f32 	%f99, [%r16+8];
	fma.rn.f32 	%f121, %f98, %f99, %f121;
$L__BB0_41:
	bar.sync 	0;
	mov.f32 	%f139, 0f00000000;
	@%p16 bra 	$L__BB0_43;
	shl.b32 	%r73, %r10, 1;
	add.s32 	%r74, %r9, %r73;
	mad.lo.s32 	%r75, %r74, %r8, %r11;
	mul.wide.s32 	%rd12, %r75, 4;
	add.s64 	%rd13, %rd1, %rd12;
	ld.global.f32 	%f139, [%rd13];
$L__BB0_43:
	st.shared.f32 	[%r12], %f139;
	bar.sync 	0;
	mov.u32 	%r76, %tid.x;
	mov.u32 	%r77, %ntid.x;
	setp.ge.u32 	%p65, %r76, %r77;
	mov.u32 	%r78, %tid.y;
	mov.u32 	%r80, %ntid.y;
	setp.ge.u32 	%p66, %r78, %r80;
	or.pred  	%p67, %p65, %p66;
	@%p67 bra 	$L__BB0_45;
	ld.global.f32 	%f101, [%rd2+104];
	ld.shared.f32 	%f102, [%r12];
	fma.rn.f32 	%f121, %f101, %f102, %f121;
$L__BB0_45:
	mov.u32 	%r82, %tid.x;
	mov.u32 	%r83, %ntid.x;
	setp.ge.u32 	%p68, %r82, %r83;
	mov.u32 	%r84, %tid.y;
	add.s32 	%r86, %r84, 1;
	mov.u32 	%r87, %ntid.y;
	setp.ge.u32 	%p69, %r86, %r87;
	or.pred  	%p70, %p68, %p69;
	@%p70 bra 	$L__BB0_47;
	ld.global.f32 	%f103, [%rd2+100];
	ld.shared.f32 	%f104, [%r14];
	fma.rn.f32 	%f121, %f103, %f104, %f121;
$L__BB0_47:
	mov.u32 	%r89, %tid.x;
	mov.u32 	%r90, %ntid.x;
	setp.ge.u32 	%p71, %r89, %r90;
	mov.u32 	%r91, %tid.y;
	add.s32 	%r93, %r91, 2;
	mov.u32 	%r94, %ntid.y;
	setp.ge.u32 	%p72, %r93, %r94;
	or.pred  	%p73, %p71, %p72;
	@%p73 bra 	$L__BB0_49;
	ld.global.f32 	%f105, [%rd2+96];
	ld.shared.f32 	%f106, [%r16];
	fma.rn.f32 	%f121, %f105, %f106, %f121;
$L__BB0_49:
	mov.u32 	%r96, %tid.x;
	add.s32 	%r97, %r96, 1;
	mov.u32 	%r98, %ntid.x;
	setp.ge.u32 	%p74, %r97, %r98;
	mov.u32 	%r99, %tid.y;
	mov.u32 	%r101, %ntid.y;
	setp.ge.u32 	%p75, %r99, %r101;
	or.pred  	%p76, %p74, %p75;
	@%p76 bra 	$L__BB0_51;
	ld.global.f32 	%f107, [%rd2+92];
	ld.shared.f32 	%f108, [%r12+4];
	fma.rn.f32 	%f121, %f107, %f108, %f121;
$L__BB0_51:
	@%p31 bra 	$L__BB0_53;
	ld.global.f32 	%f109, [%rd2+88];
	ld.shared.f32 	%f110, [%r14+4];
	fma.rn.f32 	%f121, %f109, %f110, %f121;
$L__BB0_53:
	@%p34 bra 	$L__BB0_55;
	ld.global.f32 	%f111, [%rd2+84];
	ld.shared.f32 	%f112, [%r16+4];
	fma.rn.f32 	%f121, %f111, %f112, %f121;
$L__BB0_55:
	@%p61 bra 	$L__BB0_57;
	ld.global.f32 	%f113, [%rd2+80];
	ld.shared.f32 	%f114, [%r12+8];
	fma.rn.f32 	%f121, %f113, %f114, %f121;
$L__BB0_57:
	@%p40 bra 	$L__BB0_59;
	ld.global.f32 	%f115, [%rd2+76];
	ld.shared.f32 	%f116, [%r14+8];
	fma.rn.f32 	%f121, %f115, %f116, %f121;
$L__BB0_59:
	@%p43 bra 	$L__BB0_61;
	ld.global.f32 	%f117, [%rd2+72];
	ld.shared.f32 	%f118, [%r16+8];
	fma.rn.f32 	%f121, %f117, %f118, %f121;
$L__BB0_61:
	bar.sync 	0;
	mad.lo.s32 	%r103, %r21, %r7, %r24;
	mad.lo.s32 	%r104, %r103, %r19, %r3;
	cvta.to.global.u64 	%rd14, %rd4;
	mul.wide.s32 	%rd15, %r104, 4;
	add.s64 	%rd16, %rd14, %rd15;
	st.global.f32 	[%rd16], %f121;
$L__BB0_62:
	ret;

}


// ===== COMPILED SASS (sm_100) =====

	.target	sm_100

	.elftype	@"ET_EXEC"


//--------------------- .note.nv.tkinfo           --------------------------
	.section	.note.nv.tkinfo,"",@"SHT_NOTE"
	.sectionflags	@"SHF_NOTE_NV_TKINFO"
	.tkinfo
        /*0018*/ 	.word	0x00000002
        /*0030*/ 	.string	""
        /*0030*/ 	.string	"ptxas"
        /*0030*/ 	.string	"Cuda compilation tools, release 13.0, V13.0.88"
        /*0030*/ 	.string	"Build cuda_13.0.r13.0/compiler.36424714_0"
        /*0030*/ 	.string	"-arch sm_100 -m 64 "



//--------------------- .note.nv.cuinfo           --------------------------
	.section	.note.nv.cuinfo,"",@"SHT_NOTE"
	.sectionflags	@"SHF_NOTE_NV_CUINFO"
        /*0018*/ 	.short	0x0002
        /*001a*/ 	.short	0x0064
        /*001c*/ 	.short	0x0082
	.zero		2


//--------------------- .nv.info                  --------------------------
	.section	.nv.info,"",@"SHT_CUDA_INFO"
	.align	4


	//----- nvinfo : EIATTR_REGCOUNT
	.align		4
        /*0000*/ 	.byte	0x04, 0x2f
        /*0002*/ 	.short	(.L_1 - .L_0)
	.align		4
.L_0:
        /*0004*/ 	.word	index@(_Z22tiledConvolutionKernelPKfS0_Pfii)
        /*0008*/ 	.word	0x00000020


	//----- nvinfo : EIATTR_FRAME_SIZE
	.align		4
.L_1:
        /*000c*/ 	.byte	0x04, 0x11
        /*000e*/ 	.short	(.L_3 - .L_2)
	.align		4
.L_2:
        /*0010*/ 	.word	index@(_Z22tiledConvolutionKernelPKfS0_Pfii)
        /*0014*/ 	.word	0x00000000


	//----- nvinfo : EIATTR_MIN_STACK_SIZE
	.align		4
.L_3:
        /*0018*/ 	.byte	0x04, 0x12
        /*001a*/ 	.short	(.L_5 - .L_4)
	.align		4
.L_4:
        /*001c*/ 	.word	index@(_Z22tiledConvolutionKernelPKfS0_Pfii)
        /*0020*/ 	.word	0x00000000
.L_5:


//--------------------- .nv.compat                --------------------------
	.section	.nv.compat,"",@"SHT_CUDA_COMPAT_INFO"
	.align	4
        /*0000*/ 	.byte	0x02, 0x09, 0x00, 0x00, 0x02, 0x02, 0x01, 0x00, 0x02, 0x05, 0x05, 0x00, 0x03, 0x07, 0x01, 0x01
        /*0010*/ 	.byte	0x02, 0x03, 0x00, 0x00, 0x02, 0x06, 0x01, 0x00, 0x04, 0x0b, 0x08, 0x00, 0x09, 0x00, 0x00, 0x00
        /*0020*/ 	.byte	0x00, 0x00, 0x00, 0x00


//--------------------- .nv.info._Z22tiledConvolutionKernelPKfS0_Pfii --------------------------
	.section	.nv.info._Z22tiledConvolutionKernelPKfS0_Pfii,"",@"SHT_CUDA_INFO"
	.sectionflags	@""
	.align	4


	//----- nvinfo : EIATTR_CUDA_API_VERSION
	.align		4
        /*0000*/ 	.byte	0x04, 0x37
        /*0002*/ 	.short	(.L_7 - .L_6)
.L_6:
        /*0004*/ 	.word	0x00000082


	//----- nvinfo : EIATTR_KPARAM_INFO
	.align		4
.L_7:
        /*0008*/ 	.byte	0x04, 0x17
        /*000a*/ 	.short	(.L_9 - .L_8)
.L_8:
        /*000c*/ 	.word	0x00000000
        /*0010*/ 	.short	0x0004
        /*0012*/ 	.short	0x001c
        /*0014*/ 	.byte	0x00, 0xf0, 0x11, 0x00


	//----- nvinfo : EIATTR_KPARAM_INFO
	.align		4
.L_9:
        /*0018*/ 	.byte	0x04, 0x17
        /*001a*/ 	.short	(.L_11 - .L_10)
.L_10:
        /*001c*/ 	.word	0x00000000
        /*0020*/ 	.short	0x0003
        /*0022*/ 	.short	0x0018
        /*0024*/ 	.byte	0x00, 0xf0, 0x11, 0x00


	//----- nvinfo : EIATTR_KPARAM_INFO
	.align		4
.L_11:
        /*0028*/ 	.byte	0x04, 0x17
        /*002a*/ 	.short	(.L_13 - .L_12)
.L_12:
        /*002c*/ 	.word	0x00000000
        /*0030*/ 	.short	0x0002
        /*0032*/ 	.short	0x0010
        /*0034*/ 	.byte	0x00, 0xf5, 0x21, 0x00


	//----- nvinfo : EIATTR_KPARAM_INFO
	.align		4
.L_13:
        /*0038*/ 	.byte	0x04, 0x17
        /*003a*/ 	.short	(.L_15 - .L_14)
.L_14:
        /*003c*/ 	.word	0x00000000
        /*0040*/ 	.short	0x0001
        /*0042*/ 	.short	0x0008
        /*0044*/ 	.byte	0x00, 0xf5, 0x21, 0x00


	//----- nvinfo : EIATTR_KPARAM_INFO
	.align		4
.L_15:
        /*0048*/ 	.byte	0x04, 0x17
        /*004a*/ 	.short	(.L_17 - .L_16)
.L_16:
        /*004c*/ 	.word	0x00000000
        /*0050*/ 	.short	0x0000
        /*0052*/ 	.short	0x0000
        /*0054*/ 	.byte	0x00, 0xf5, 0x21, 0x00


	//----- nvinfo : EIATTR_SPARSE_MMA_MASK
	.align		4
.L_17:
        /*0058*/ 	.byte	0x03, 0x50
        /*005a*/ 	.short	0x0000


	//----- nvinfo : EIATTR_MAXREG_COUNT
	.align		4
        /*005c*/ 	.byte	0x03, 0x1b
        /*005e*/ 	.short	0x00ff


	//----- nvinfo : EIATTR_NUM_BARRIERS
	.align		4
        /*0060*/ 	.byte	0x02, 0x4c
        /*0062*/ 	.byte	0x01
	.zero		1


	//----- nvinfo : EIATTR_MERCURY_ISA_VERSION
	.align		4
        /*0064*/ 	.byte	0x03, 0x5f
        /*0066*/ 	.short	0x0101


	//----- nvinfo : EIATTR_VRC_CTA_INIT_COUNT
	.align		4
        /*0068*/ 	.byte	0x02, 0x4a
	.zero		1
	.zero		1


	//----- nvinfo : EIATTR_EXIT_INSTR_OFFSETS
	.align		4
        /*006c*/ 	.byte	0x04, 0x1c
        /*006e*/ 	.short	(.L_19 - .L_18)


	//   ....[0]....
.L_18:
        /*0070*/ 	.word	0x000000c0


	//   ....[1]....
        /*0074*/ 	.word	0x00000c80


	//----- nvinfo : EIATTR_CBANK_PARAM_SIZE
	.align		4
.L_19:
        /*0078*/ 	.byte	0x03, 0x19
        /*007a*/ 	.short	0x0020


	//----- nvinfo : EIATTR_PARAM_CBANK
	.align		4
        /*007c*/ 	.byte	0x04, 0x0a
        /*007e*/ 	.short	(.L_21 - .L_20)
	.align		4
.L_20:
        /*0080*/ 	.word	index@(.nv.constant0._Z22tiledConvolutionKernelPKfS0_Pfii)
        /*0084*/ 	.short	0x0380
        /*0086*/ 	.short	0x0020


	//----- nvinfo : EIATTR_SW_WAR
	.align		4
.L_21:
        /*0088*/ 	.byte	0x04, 0x36
        /*008a*/ 	.short	(.L_23 - .L_22)
.L_22:
        /*008c*/ 	.word	0x00000008
.L_23:


//--------------------- .nv.callgraph             --------------------------
	.section	.nv.callgraph,"",@"SHT_CUDA_CALLGRAPH"
	.align	4
	.sectionentsize	8
	.align		4
        /*0000*/ 	.word	0x00000000
	.align		4
        /*0004*/ 	.word	0xffffffff
	.align		4
        /*0008*/ 	.word	0x00000000
	.align		4
        /*000c*/ 	.word	0xfffffffe
	.align		4
        /*0010*/ 	.word	0x00000000
	.align		4
        /*0014*/ 	.word	0xfffffffd
	.align		4
        /*0018*/ 	.word	0x00000000
	.align		4
        /*001c*/ 	.word	0xfffffffc


//--------------------- .text._Z22tiledConvolutionKernelPKfS0_Pfii --------------------------
	.section	.text._Z22tiledConvolutionKernelPKfS0_Pfii,"ax",@progbits
	.align	128
        .global         _Z22tiledConvolutionKernelPKfS0_Pfii
        .type           _Z22tiledConvolutionKernelPKfS0_Pfii,@function
        .size           _Z22tiledConvolutionKernelPKfS0_Pfii,(.L_x_1 - _Z22tiledConvolutionKernelPKfS0_Pfii)
        .other          _Z22tiledConvolutionKernelPKfS0_Pfii,@"STO_CUDA_ENTRY STV_DEFAULT"
_Z22tiledConvolutionKernelPKfS0_Pfii:
.text._Z22tiledConvolutionKernelPKfS0_Pfii:
[----:B------:R-:W-:Y:S01]  /*0000*/  LDC R1, c[0x0][0x37c] ;  /* 0x0000df00ff017b82 */ /* 0x000fe20000000800 */
[----:B------:R-:W0:Y:S07]  /*0010*/  S2R R9, SR_TID.Y ;  /* 0x0000000000097919 */ /* 0x000e2e0000002200 */
[----:B------:R-:W1:Y:S01]  /*0020*/  LDC R23, c[0x0][0x360] ;  /* 0x0000d800ff177b82 */ /* 0x000e620000000800 */
[----:B------:R-:W1:Y:S07]  /*0030*/  S2R R8, SR_TID.X ;  /* 0x0000000000087919 */ /* 0x000e6e0000002100 */
[----:B------:R-:W0:Y:S08]  /*0040*/  S2UR UR5, SR_CTAID.Y ;  /* 0x00000000000579c3 */ /* 0x000e300000002600 */
[----:B------:R-:W0:Y:S08]  /*0050*/  LDC R6, c[0x0][0x364] ;  /* 0x0000d900ff067b82 */ /* 0x000e300000000800 */
[----:B------:R-:W1:Y:S08]  /*0060*/  S2UR UR4, SR_CTAID.X ;  /* 0x00000000000479c3 */ /* 0x000e700000002500 */
[----:B------:R-:W2:Y:S01]  /*0070*/  LDC.64 R4, c[0x0][0x398] ;  /* 0x0000e600ff047b82 */ /* 0x000ea20000000a00 */
[----:B0-----:R-:W-:-:S02]  /*0080*/  IMAD R10, R6, UR5, R9 ;  /* 0x00000005060a7c24 */ /* 0x001fc4000f8e0209 */
[----:B-1----:R-:W-:-:S03]  /*0090*/  IMAD R11, R23, UR4, R8 ;  /* 0x00000004170b7c24 */ /* 0x002fc6000f8e0208 */
[----:B--2---:R-:W-:-:S04]  /*00a0*/  ISETP.GE.AND P0, PT, R10, R5, PT ;  /* 0x000000050a00720c */ /* 0x004fc80003f06270 */
[----:B------:R-:W-:-:S13]  /*00b0*/  ISETP.GE.OR P0, PT, R11, R4, P0 ;  /* 0x000000040b00720c */ /* 0x000fda0000706670 */
[----:B------:R-:W-:Y:S05]  /*00c0*/  @P0 EXIT ;  /* 0x000000000000094d */ /* 0x000fea0003800000 */
[----:B------:R-:W-:Y:S01]  /*00d0*/  IADD3 R20, PT, PT, R4, 0x2, RZ ;  /* 0x0000000204147810 */ /* 0x000fe20007ffe0ff */
[----:B------:R-:W-:Y:S01]  /*00e0*/  VIADD R22, R5, 0x2 ;  /* 0x0000000205167836 */ /* 0x000fe20000000000 */
[----:B------:R-:W0:Y:S01]  /*00f0*/  LDCU.64 UR8, c[0x0][0x358] ;  /* 0x00006b00ff0877ac */ /* 0x000e220008000a00 */
[----:B------:R-:W-:Y:S01]  /*0100*/  IADD3 R21, PT, PT, R10, -0x1, RZ ;  /* 0xffffffff0a157810 */ /* 0x000fe20007ffe0ff */
[C---:B------:R-:W-:Y:S01]  /*0110*/  VIADD R19, R11.reuse, 0xffffffff ;  /* 0xffffffff0b137836 */ /* 0x040fe20000000000 */
[----:B------:R-:W-:Y:S01]  /*0120*/  ISETP.GT.AND P0, PT, R11, R20, PT ;  /* 0x000000140b00720c */ /* 0x000fe20003f04270 */
[----:B------:R-:W-:-:S03]  /*0130*/  HFMA2 R7, -RZ, RZ, 0, 0 ;  /* 0x00000000ff077431 */ /* 0x000fc600000001ff */
[----:B------:R-:W-:-:S04]  /*0140*/  ISETP.GT.AND P0, PT, R11, RZ, !P0 ;  /* 0x000000ff0b00720c */ /* 0x000fc80004704270 */
[----:B------:R-:W-:-:S04]  /*0150*/  ISETP.NE.AND P0, PT, R10, RZ, P0 ;  /* 0x000000ff0a00720c */ /* 0x000fc80000705270 */
[----:B------:R-:W-:-:S13]  /*0160*/  ISETP.LE.U32.AND P3, PT, R10, R22, P0 ;  /* 0x000000160a00720c */ /* 0x000fda0000763070 */
[----:B------:R-:W1:Y:S01]  /*0170*/  @P3 LDC.64 R16, c[0x0][0x380] ;  /* 0x0000e000ff103b82 */ /* 0x000e620000000a00 */
[----:B------:R-:W-:-:S04]  /*0180*/  @P3 IMAD R3, R20, R21, R19 ;  /* 0x0000001514033224 */ /* 0x000fc800078e0213 */
[----:B-1----:R-:W-:-:S03]  /*0190*/  @P3 IMAD.WIDE R16, R3, 0x4, R16 ;  /* 0x0000000403103825 */ /* 0x002fc600078e0210 */
[----:B------:R-:W1:Y:S02]  /*01a0*/  S2UR UR5, SR_CgaCtaId ;  /* 0x00000000000579c3 */ /* 0x000e640000008800 */
[----:B0-----:R0:W2:Y:S01]  /*01b0*/  @P3 LDG.E R7, desc[UR8][R16.64] ;  /* 0x0000000810073981 */ /* 0x0010a2000c1e1900 */
[----:B------:R-:W-:Y:S01]  /*01c0*/  UMOV UR4, 0x400 ;  /* 0x0000040000047882 */ /* 0x000fe20000000000 */
[----:B------:R-:W-:Y:S01]  /*01d0*/  IMAD R14, R23, R9, R8 ;  /* 0x00000009170e7224 */ /* 0x000fe200078e0208 */
[----:B------:R-:W-:Y:S01]  /*01e0*/  ISETP.GE.U32.AND P0, PT, R9, R6, PT ;  /* 0x000000060900720c */ /* 0x000fe20003f06070 */
[----:B------:R-:W3:Y:S02]  /*01f0*/  S2R R13, SR_CTAID.Z ;  /* 0x00000000000d7919 */ /* 0x000ee40000002700 */
[----:B------:R-:W4:Y:S01]  /*0200*/  LDC.64 R2, c[0x0][0x388] ;  /* 0x0000e200ff027b82 */ /* 0x000f220000000a00 */
[CC--:B------:R-:W-:Y:S02]  /*0210*/  ISETP.GE.U32.AND P1, PT, R8.reuse, R23.reuse, PT ;  /* 0x000000170800720c */ /* 0x0c0fe40003f26070 */
[----:B------:R-:W-:Y:S01]  /*0220*/  ISETP.GE.U32.OR P2, PT, R8, R23, P0 ;  /* 0x000000170800720c */ /* 0x000fe20000746470 */
[----:B-1----:R-:W-:-:S06]  /*0230*/  ULEA UR4, UR5, UR4, 0x18 ;  /* 0x0000000405047291 */ /* 0x002fcc000f8ec0ff */
[----:B------:R-:W-:Y:S01]  /*0240*/  LEA R14, R14, UR4, 0x2 ;  /* 0x000000040e0e7c11 */ /* 0x000fe2000f8e10ff */
[----:B---3--:R-:W-:-:S04]  /*0250*/  IMAD R15, R13, 0x1b, RZ ;  /* 0x0000001b0d0f7824 */ /* 0x008fc800078e02ff */
[----:B----4-:R-:W-:-:S04]  /*0260*/  IMAD.WIDE.U32 R2, R15, 0x4, R2 ;  /* 0x000000040f027825 */ /* 0x010fc800078e0002 */
[----:B------:R-:W-:-:S05]  /*0270*/  VIADD R15, R9, 0x1 ;  /* 0x00000001090f7836 */ /* 0x000fca0000000000 */
[----:B------:R-:W-:Y:S02]  /*0280*/  ISETP.GE.U32.OR P5, PT, R15, R6, P1 ;  /* 0x000000060f00720c */ /* 0x000fe40000fa6470 */
[----:B0-----:R-:W-:-:S04]  /*0290*/  IADD3 R16, PT, PT, R9, 0x2, RZ ;  /* 0x0000000209107810 */ /* 0x001fc80007ffe0ff */
[----:B------:R-:W-:Y:S01]  /*02a0*/  ISETP.GE.U32.OR P1, PT, R16, R6, P1 ;  /* 0x000000061000720c */ /* 0x000fe20000f26470 */
[----:B------:R-:W-:-:S05]  /*02b0*/  VIADD R17, R8, 0x1 ;  /* 0x0000000108117836 */ /* 0x000fca0000000000 */
[----:B------:R-:W-:Y:S01]  /*02c0*/  ISETP.GE.U32.OR P4, PT, R17, R23, P0 ;  /* 0x000000171100720c */ /* 0x000fe20000786470 */
[----:B--2---:R0:W-:Y:S01]  /*02d0*/  STS [R14], R7 ;  /* 0x000000070e007388 */ /* 0x0041e20000000800 */
[----:B------:R-:W-:Y:S06]  /*02e0*/  BAR.SYNC.DEFER_BLOCKING 0x0 ;  /* 0x0000000000007b1d */ /* 0x000fec0000010000 */
[----:B------:R-:W2:Y:S04]  /*02f0*/  @!P2 LDG.E R0, desc[UR8][R2.64+0x20] ;  /* 0x000020080200a981 */ /* 0x000ea8000c1e1900 */
[----:B------:R-:W3:Y:S04]  /*0300*/  @!P5 LDG.E R29, desc[UR8][R2.64+0x1c] ;  /* 0x00001c08021dd981 */ /* 0x000ee8000c1e1900 */
[----:B------:R-:W4:Y:S04]  /*0310*/  @!P1 LDG.E R25, desc[UR8][R2.64+0x18] ;  /* 0x0000180802199981 */ /* 0x000f28000c1e1900 */
[----:B0-----:R-:W5:Y:S01]  /*0320*/  @!P4 LDG.E R7, desc[UR8][R2.64+0x14] ;  /* 0x000014080207c981 */ /* 0x001f62000c1e1900 */
[----:B------:R-:W-:Y:S01]  /*0330*/  IMAD R18, R23, 0x4, R14 ;  /* 0x0000000417127824 */ /* 0x000fe200078e020e */
[----:B------:R-:W-:-:S02]  /*0340*/  MOV R12, RZ ;  /* 0x000000ff000c7202 */ /* 0x000fc40000000f00 */
[----:B------:R-:W2:Y:S04]  /*0350*/  @!P2 LDS R27, [R14] ;  /* 0x000000000e1ba984 */ /* 0x000ea80000000800 */
[----:B------:R-:W3:Y:S01]  /*0360*/  @!P5 LDS R24, [R18] ;  /* 0x000000001218d984 */ /* 0x000ee20000000800 */
[----:B--2---:R-:W-:Y:S01]  /*0370*/  @!P2 FFMA R12, R0, R27, RZ ;  /* 0x0000001b000ca223 */ /* 0x004fe200000000ff */
[----:B------:R-:W-:Y:S02]  /*0380*/  LEA R0, R23, R14, 0x3 ;  /* 0x0000000e17007211 */ /* 0x000fe400078e18ff */
[----:B------:R-:W-:Y:S01]  /*0390*/  ISETP.GE.U32.AND P2, PT, R17, R23, PT ;  /* 0x000000171100720c */ /* 0x000fe20003f46070 */
[----:B---3--:R-:W-:Y:S02]  /*03a0*/  @!P5 FFMA R12, R29, R24, R12 ;  /* 0x000000181d0cd223 */ /* 0x008fe4000000000c */
[----:B------:R-:W4:Y:S01]  /*03b0*/  @!P1 LDS R24, [R0] ;  /* 0x0000000000189984 */ /* 0x000f220000000800 */
[----:B------:R-:W-:-:S13]  /*03c0*/  ISETP.LT.U32.AND P5, PT, R15, R6, !P2 ;  /* 0x000000060f00720c */ /* 0x000fda00057a1070 */
[----:B------:R-:W2:Y:S01]  /*03d0*/  @P5 LDG.E R27, desc[UR8][R2.64+0x10] ;  /* 0x00001008021b5981 */ /* 0x000ea2000c1e1900 */
[----:B------:R-:W-:-:S03]  /*03e0*/  ISETP.LT.U32.AND P2, PT, R16, R6, !P2 ;  /* 0x000000061000720c */ /* 0x000fc60005741070 */
[----:B------:R-:W-:Y:S10]  /*03f0*/  @P5 LDS R26, [R18+0x4] ;  /* 0x00000400121a5984 */ /* 0x000ff40000000800 */
[----:B------:R-:W3:Y:S01]  /*0400*/  @P2 LDG.E R29, desc[UR8][R2.64+0xc] ;  /* 0x00000c08021d2981 */ /* 0x000ee2000c1e1900 */
[----:B----4-:R-:W-:-:S03]  /*0410*/  @!P1 FFMA R12, R25, R24, R12 ;  /* 0x00000018190c9223 */ /* 0x010fc6000000000c */
[----:B------:R-:W5:Y:S02]  /*0420*/  @!P4 LDS R24, [R14+0x4] ;  /* 0x000004000e18c984 */ /* 0x000f640000000800 */
[----:B-----5:R-:W-:Y:S01]  /*0430*/  @!P4 FFMA R12, R7, R24, R12 ;  /* 0x00000018070cc223 */ /* 0x020fe2000000000c */
[----:B------:R-:W-:-:S05]  /*0440*/  VIADD R24, R8, 0x2 ;  /* 0x0000000208187836 */ /* 0x000fca0000000000 */
[----:B------:R-:W-:-:S13]  /*0450*/  ISETP.GE.U32.OR P0, PT, R24, R23, P0 ;  /* 0x000000171800720c */ /* 0x000fda0000706470 */
[----:B------:R-:W4:Y:S01]  /*0460*/  @!P0 LDG.E R7, desc[UR8][R2.64+0x8] ;  /* 0x0000080802078981 */ /* 0x000f22000c1e1900 */
[----:B------:R-:W-:-:S04]  /*0470*/  ISETP.GE.U32.AND P1, PT, R15, R6, PT ;  /* 0x000000060f00720c */ /* 0x000fc80003f26070 */
[----:B------:R-:W-:-:S13]  /*0480*/  ISETP.LT.U32.AND P1, PT, R24, R23, !P1 ;  /* 0x000000171800720c */ /* 0x000fda0004f21070 */
[----:B------:R-:W5:Y:S01]  /*0490*/  @P1 LDG.E R25, desc[UR8][R2.64+0x4] ;  /* 0x0000040802191981 */ /* 0x000f62000c1e1900 */
[----:B--2---:R-:W-:-:S03]  /*04a0*/  @P5 FFMA R12, R27, R26, R12 ;  /* 0x0000001a1b0c5223 */ /* 0x004fc6000000000c */
[----:B------:R-:W3:Y:S02]  /*04b0*/  @P2 LDS R26, [R0+0x4] ;  /* 0x00000400001a2984 */ /* 0x000ee40000000800 */
[----:B---3--:R-:W-:Y:S02]  /*04c0*/  @P2 FFMA R12, R29, R26, R12 ;  /* 0x0000001a1d0c2223 */ /* 0x008fe4000000000c */
[----:B------:R-:W4:Y:S02]  /*04d0*/  @!P0 LDS R26, [R14+0x8] ;  /* 0x000008000e1a8984 */ /* 0x000f240000000800 */
[----:B----4-:R-:W-:Y:S02]  /*04e0*/  @!P0 FFMA R12, R7, R26, R12 ;  /* 0x0000001a070c8223 */ /* 0x010fe4000000000c */
[----:B------:R-:W5:Y:S01]  /*04f0*/  @P1 LDS R26, [R18+0x8] ;  /* 0x00000800121a1984 */ /* 0x000f620000000800 */
[----:B------:R-:W-:Y:S02]  /*0500*/  ISETP.GE.U32.AND P0, PT, R16, R6, PT ;  /* 0x000000061000720c */ /* 0x000fe40003f06070 */
[----:B------:R-:W0:Y:S02]  /*0510*/  @P3 LDC.64 R6, c[0x0][0x380] ;  /* 0x0000e000ff063b82 */ /* 0x000e240000000a00 */
[----:B------:R-:W-:-:S02]  /*0520*/  ISETP.LT.U32.AND P0, PT, R24, R23, !P0 ;  /* 0x000000171800720c */ /* 0x000fc40004701070 */
[----:B------:R-:W-:-:S05]  /*0530*/  @P3 IADD3 R23, PT, PT, R21, R22, RZ ;  /* 0x0000001615173210 */ /* 0x000fca0007ffe0ff */
[----:B------:R-:W-:-:S04]  /*0540*/  @P3 IMAD R23, R20, R23, R19 ;  /* 0x0000001714173224 */ /* 0x000fc800078e0213 */
[----:B0-----:R-:W-:Y:S02]  /*0550*/  @P3 IMAD.WIDE R6, R23, 0x4, R6 ;  /* 0x0000000417063825 */ /* 0x001fe400078e0206 */
[----:B------:R-:W2:Y:S02]  /*0560*/  @P0 LDG.E R23, desc[UR8][R2.64] ;  /* 0x0000000802170981 */ /* 0x000ea4000c1e1900 */
[----:B-----5:R-:W-:Y:S02]  /*0570*/  @P1 FFMA R12, R25, R26, R12 ;  /* 0x0000001a190c1223 */ /* 0x020fe4000000000c */
[----:B------:R-:W2:Y:S01]  /*0580*/  @P0 LDS R25, [R0+0x8] ;  /* 0x0000080000190984 */ /* 0x000ea20000000800 */
[----:B------:R-:W-:Y:S01]  /*0590*/  IMAD.MOV.U32 R27, RZ, RZ, RZ ;  /* 0x000000ffff1b7224 */ /* 0x000fe200078e00ff */
[----:B------:R-:W-:Y:S06]  /*05a0*/  BAR.SYNC.DEFER_BLOCKING 0x0 ;  /* 0x0000000000007b1d */ /* 0x000fec0000010000 */
[----:B------:R-:W3:Y:S01]  /*05b0*/  @P3 LDG.E R27, desc[UR8][R6.64] ;  /* 0x00000008061b3981 */ /* 0x000ee2000c1e1900 */
[----:B------:R-:W0:Y:S01]  /*05c0*/  LDCU UR4, c[0x0][0x360] ;  /* 0x00006c00ff0477ac */ /* 0x000e220008000800 */
[----:B------:R-:W1:Y:S02]  /*05d0*/  LDCU UR5, c[0x0][0x364] ;  /* 0x00006c80ff0577ac */ /* 0x000e640008000800 */
[----:B-1----:R-:W-:-:S04]  /*05e0*/  ISETP.GE.U32.AND P6, PT, R9, UR5, PT ;  /* 0x0000000509007c0c */ /* 0x002fc8000bfc6070 */
[----:B0-----:R-:W-:Y:S01]  /*05f0*/  ISETP.GE.U32.OR P6, PT, R8, UR4, P6 ;  /* 0x0000000408007c0c */ /* 0x001fe2000b7c6470 */
[----:B------:R-:W0:Y:S01]  /*0600*/  LDCU UR4, c[0x0][0x360] ;  /* 0x00006c00ff0477ac */ /* 0x000e220008000800 */
[----:B------:R-:W1:Y:S02]  /*0610*/  LDCU UR5, c[0x0][0x364] ;  /* 0x00006c80ff0577ac */ /* 0x000e640008000800 */
[----:B-1----:R-:W-:-:S04]  /*0620*/  ISETP.GE.U32.AND P4, PT, R15, UR5, PT ;  /* 0x000000050f007c0c */ /* 0x002fc8000bf86070 */
[----:B0-----:R-:W-:Y:S01]  /*0630*/  ISETP.GE.U32.OR P4, PT, R8, UR4, P4 ;  /* 0x0000000408007c0c */ /* 0x001fe2000a786470 */
[----:B---3--:R-:W-:Y:S01]  /*0640*/  STS [R14], R27 ;  /* 0x0000001b0e007388 */ /* 0x008fe20000000800 */
[----:B------:R-:W-:Y:S06]  /*0650*/  BAR.SYNC.DEFER_BLOCKING 0x0 ;  /* 0x0000000000007b1d */ /* 0x000fec0000010000 */
[----:B------:R-:W3:Y:S05]  /*0660*/  @!P6 LDG.E R29, desc[UR8][R2.64+0x44] ;  /* 0x00004408021de981 */ /* 0x000eea000c1e1900 */
[----:B------:R-:W4:Y:S04]  /*0670*/  @!P4 LDG.E R7, desc[UR8][R2.64+0x40] ;  /* 0x000040080207c981 */ /* 0x000f28000c1e1900 */
[----:B------:R-:W3:Y:S01]  /*0680*/  @!P6 LDS R6, [R14] ;  /* 0x000000000e06e984 */ /* 0x000ee20000000800 */
[----:B------:R-:W0:Y:S01]  /*0690*/  LDCU UR4, c[0x0][0x360] ;  /* 0x00006c00ff0477ac */ /* 0x000e220008000800 */
[----:B--2---:R-:W-:-:S02]  /*06a0*/  @P0 FFMA R12, R23, R25, R12 ;  /* 0x00000019170c0223 */ /* 0x004fc4000000000c */
[----:B------:R-:W2:Y:S01]  /*06b0*/  @P5 LDG.E R25, desc[UR8][R2.64+0x34] ;  /* 0x0000340802195981 */ /* 0x000ea2000c1e1900 */
[----:B------:R-:W1:Y:S03]  /*06c0*/  LDCU UR5, c[0x0][0x364] ;  /* 0x00006c80ff0577ac */ /* 0x000e660008000800 */
[----:B------:R-:W5:Y:S04]  /*06d0*/  @P2 LDG.E R23, desc[UR8][R2.64+0x30] ;  /* 0x0000300802172981 */ /* 0x000f68000c1e1900 */
[----:B------:R-:W-:Y:S01]  /*06e0*/  @P2 LDS R26, [R0+0x4] ;  /* 0x00000400001a2984 */ /* 0x000fe20000000800 */
[----:B---3--:R-:W-:Y:S01]  /*06f0*/  @!P6 FFMA R12, R29, R6, R12 ;  /* 0x000000061d0ce223 */ /* 0x008fe2000000000c */
[----:B-1----:R-:W-:-:S02]  /*0700*/  ISETP.GE.U32.AND P6, PT, R16, UR5, PT ;  /* 0x0000000510007c0c */ /* 0x002fc4000bfc6070 */
[----:B------:R-:W4:Y:S02]  /*0710*/  @!P4 LDS R6, [R18] ;  /* 0x000000001206c984 */ /* 0x000f240000000800 */
[----:B0-----:R-:W-:Y:S01]  /*0720*/  ISETP.GE.U32.OR P6, PT, R8, UR4, P6 ;  /* 0x0000000408007c0c */ /* 0x001fe2000b7c6470 */
[----:B------:R-:W0:Y:S01]  /*0730*/  LDCU UR4, c[0x0][0x360] ;  /* 0x00006c00ff0477ac */ /* 0x000e220008000800 */
[----:B------:R-:W1:Y:S11]  /*0740*/  LDCU UR5, c[0x0][0x364] ;  /* 0x00006c80ff0577ac */ /* 0x000e760008000800 */
[----:B------:R-:W3:Y:S01]  /*0750*/  @!P6 LDG.E R27, desc[UR8][R2.64+0x3c] ;  /* 0x00003c08021be981 */ /* 0x000ee2000c1e1900 */
[----:B----4-:R-:W-:Y:S01]  /*0760*/  @!P4 FFMA R12, R7, R6, R12 ;  /* 0x00000006070cc223 */ /* 0x010fe2000000000c */
[----:B-1----:R-:W-:-:S02]  /*0770*/  ISETP.GE.U32.AND P4, PT, R9, UR5, PT ;  /* 0x0000000509007c0c */ /* 0x002fc4000bf86070 */
[----:B------:R-:W3:Y:S02]  /*0780*/  @!P6 LDS R6, [R0] ;  /* 0x000000000006e984 */ /* 0x000ee40000000800 */
[----:B0-----:R-:W-:-:S13]  /*0790*/  ISETP.GE.U32.OR P4, PT, R17, UR4, P4 ;  /* 0x0000000411007c0c */ /* 0x001fda000a786470 */
[----:B------:R-:W4:Y:S01]  /*07a0*/  @!P4 LDG.E R7, desc[UR8][R2.64+0x38] ;  /* 0x000038080207c981 */ /* 0x000f22000c1e1900 */
[----:B------:R-:W0:Y:S01]  /*07b0*/  LDCU UR4, c[0x0][0x360] ;  /* 0x00006c00ff0477ac */ /* 0x000e220008000800 */
[----:B------:R-:W1:Y:S01]  /*07c0*/  LDCU UR5, c[0x0][0x364] ;  /* 0x00006c80ff0577ac */ /* 0x000e620008000800 */
[----:B------:R-:W-:Y:S02]  /*07d0*/  @P3 LEA R21, R22, R21, 0x1 ;  /* 0x0000001516153211 */ /* 0x000fe400078e08ff */
[----:B------:R-:W-:Y:S03]  /*07e0*/  @P1 LDS R22, [R18+0x8] ;  /* 0x0000080012161984 */ /* 0x000fe60000000800 */
[----:B------:R-:W-:Y:S02]  /*07f0*/  @P3 IMAD R21, R20, R21, R19 ;  /* 0x0000001514153224 */ /* 0x000fe400078e0213 */
[----:B---3--:R-:W-:-:S02]  /*0800*/  @!P6 FFMA R12, R27, R6, R12 ;  /* 0x000000061b0ce223 */ /* 0x008fc4000000000c */
[----:B------:R-:W4:Y:S04]  /*0810*/  @!P4 LDS R6, [R14+0x4] ;  /* 0x000004000e06c984 */ /* 0x000f280000000800 */
[----:B------:R-:W2:Y:S01]  /*0820*/  @P5 LDS R27, [R18+0x4] ;  /* 0x00000400121b5984 */ /* 0x000ea20000000800 */
[----:B----4-:R-:W-:Y:S02]  /*0830*/  @!P4 FFMA R12, R7, R6, R12 ;  /* 0x00000006070cc223 */ /* 0x010fe4000000000c */
[----:B------:R-:W3:Y:S01]  /*0840*/  @P3 LDC.64 R6, c[0x0][0x380] ;  /* 0x0000e000ff063b82 */ /* 0x000ee20000000a00 */
[----:B-1----:R-:W-:-:S04]  /*0850*/  ISETP.GE.U32.AND P4, PT, R9, UR5, PT ;  /* 0x0000000509007c0c */ /* 0x002fc8000bf86070 */
[----:B0-----:R-:W-:Y:S01]  /*0860*/  ISETP.LT.U32.AND P4, PT, R24, UR4, !P4 ;  /* 0x0000000418007c0c */ /* 0x001fe2000e781070 */
[----:B--2---:R-:W-:Y:S01]  /*0870*/  @P5 FFMA R12, R25, R27, R12 ;  /* 0x0000001b190c5223 */ /* 0x004fe2000000000c */
[----:B------:R-:W-:Y:S03]  /*0880*/  @P0 LDS R24, [R0+0x8] ;  /* 0x0000080000180984 */ /* 0x000fe60000000800 */
[----:B-----5:R-:W-:Y:S02]  /*0890*/  @P2 FFMA R12, R23, R26, R12 ;  /* 0x0000001a170c2223 */ /* 0x020fe4000000000c */
[----:B------:R-:W2:Y:S06]  /*08a0*/  @P0 LDG.E R23, desc[UR8][R2.64+0x24] ;  /* 0x0000240802170981 */ /* 0x000eac000c1e1900 */
[----:B------:R-:W4:Y:S04]  /*08b0*/  @P4 LDG.E R19, desc[UR8][R2.64+0x2c] ;  /* 0x00002c0802134981 */ /* 0x000f28000c1e1900 */
[----:B------:R-:W4:Y:S01]  /*08c0*/  @P4 LDS R20, [R14+0x8] ;  /* 0x000008000e144984 */ /* 0x000f220000000800 */
[----:B---3--:R-:W-:-:S03]  /*08d0*/  @P3 IMAD.WIDE R6, R21, 0x4, R6 ;  /* 0x0000000415063825 */ /* 0x008fc600078e0206 */
[----:B------:R-:W3:Y:S01]  /*08e0*/  @P1 LDG.E R21, desc[UR8][R2.64+0x28] ;  /* 0x0000280802151981 */ /* 0x000ee2000c1e1900 */
[----:B------:R-:W-:Y:S01]  /*08f0*/  HFMA2 R25, -RZ, RZ, 0, 0 ;  /* 0x00000000ff197431 */ /* 0x000fe200000001ff */
[----:B------:R-:W-:Y:S06]  /*0900*/  BAR.SYNC.DEFER_BLOCKING 0x0 ;  /* 0x0000000000007b1d */ /* 0x000fec0000010000 */
[----:B------:R-:W5:Y:S01]  /*0910*/  @P3 LDG.E R25, desc[UR8][R6.64] ;  /* 0x0000000806193981 */ /* 0x000f62000c1e1900 */
[----:B------:R-:W0:Y:S01]  /*0920*/  LDCU UR4, c[0x0][0x360] ;  /* 0x00006c00ff0477ac */ /* 0x000e220008000800 */
[----:B------:R-:W1:Y:S01]  /*0930*/  LDCU UR5, c[0x0][0x364] ;  /* 0x00006c80ff0577ac */ /* 0x000e620008000800 */
[----:B------:R-:W0:Y:S01]  /*0940*/  LDCU UR6, c[0x0][0x360] ;  /* 0x00006c00ff0677ac */ /* 0x000e220008000800 */
[----:B------:R-:W0:Y:S01]  /*0950*/  LDCU UR7, c[0x0][0x364] ;  /* 0x00006c80ff0777ac */ /* 0x000e220008000800 */
[----:B-1----:R-:W-:-:S04]  /*0960*/  ISETP.GE.U32.AND P6, PT, R9, UR5, PT ;  /* 0x0000000509007c0c */ /* 0x002fc8000bfc6070 */
[----:B0-----:R-:W-:Y:S02]  /*0970*/  ISETP.GE.U32.OR P6, PT, R8, UR4, P6 ;  /* 0x0000000408007c0c */ /* 0x001fe4000b7c6470 */
[----:B------:R-:W-:-:S04]  /*0980*/  ISETP.GE.U32.AND P3, PT, R15, UR7, PT ;  /* 0x000000070f007c0c */ /* 0x000fc8000bf66070 */
[----:B------:R-:W-:Y:S01]  /*0990*/  ISETP.GE.U32.OR P3, PT, R8, UR6, P3 ;  /* 0x0000000608007c0c */ /* 0x000fe20009f66470 */
[----:B-----5:R0:W-:Y:S01]  /*09a0*/  STS [R14], R25 ;  /* 0x000000190e007388 */ /* 0x0201e20000000800 */
[----:B------:R-:W-:Y:S06]  /*09b0*/  BAR.SYNC.DEFER_BLOCKING 0x0 ;  /* 0x0000000000007b1d */ /* 0x000fec0000010000 */
[----:B------:R-:W5:Y:S05]  /*09c0*/  @!P6 LDG.E R7, desc[UR8][R2.64+0x68] ;  /* 0x000068080207e981 */ /* 0x000f6a000c1e1900 */
[----:B------:R-:W5:Y:S04]  /*09d0*/  @!P3 LDG.E R15, desc[UR8][R2.64+0x64] ;  /* 0x00006408020fb981 */ /* 0x000f68000c1e1900 */
[----:B------:R-:W5:Y:S04]  /*09e0*/  @!P6 LDS R6, [R14] ;  /* 0x000000000e06e984 */ /* 0x000f680000000800 */
[----:B------:R-:W1:Y:S01]  /*09f0*/  @!P3 LDS R26, [R18] ;  /* 0x00000000121ab984 */ /* 0x000e620000000800 */
[----:B------:R-:W1:Y:S01]  /*0a00*/  LDCU UR4, c[0x0][0x360] ;  /* 0x00006c00ff0477ac */ /* 0x000e620008000800 */
[----:B----4-:R-:W-:-:S02]  /*0a10*/  @P4 FFMA R12, R19, R20, R12 ;  /* 0x00000014130c4223 */ /* 0x010fc4000000000c */
[----:B0-----:R-:W4:Y:S01]  /*0a20*/  @P1 LDG.E R25, desc[UR8][R2.64+0x4c] ;  /* 0x00004c0802191981 */ /* 0x001f22000c1e1900 */
[----:B------:R-:W0:Y:S03]  /*0a30*/  LDCU UR5, c[0x0][0x364] ;  /* 0x00006c80ff0577ac */ /* 0x000e260008000800 */
[----:B------:R-:W4:Y:S01]  /*0a40*/  @P0 LDG.E R27, desc[UR8][R2.64+0x48] ;  /* 0x00004808021b0981 */ /* 0x000f22000c1e1900 */
[----:B------:R-:W1:Y:S03]  /*0a50*/  LDCU UR6, c[0x0][0x360] ;  /* 0x00006c00ff0677ac */ /* 0x000e660008000800 */
[----:B------:R-:W-:Y:S01]  /*0a60*/  @P5 LDS R19, [R18+0x4] ;  /* 0x0000040012135984 */ /* 0x000fe20000000800 */
[----:B------:R-:W1:Y:S01]  /*0a70*/  LDCU UR7, c[0x0][0x364] ;  /* 0x00006c80ff0777ac */ /* 0x000e620008000800 */
[----:B---3--:R-:W-:-:S02]  /*0a80*/  @P1 FFMA R12, R21, R22, R12 ;  /* 0x00000016150c1223 */ /* 0x008fc4000000000c */
[----:B------:R-:W3:Y:S02]  /*0a90*/  @P2 LDG.E R21, desc[UR8][R2.64+0x54] ;  /* 0x0000540802152981 */ /* 0x000ee4000c1e1900 */
[----:B--2---:R-:W-:Y:S02]  /*0aa0*/  @P0 FFMA R12, R23, R24, R12 ;  /* 0x00000018170c0223 */ /* 0x004fe4000000000c */
[----:B------:R-:W2:Y:S04]  /*0ab0*/  @P4 LDG.E R23, desc[UR8][R2.64+0x50] ;  /* 0x0000500802174981 */ /* 0x000ea8000c1e1900 */
[----:B------:R-:W-:Y:S04]  /*0ac0*/  @P2 LDS R20, [R0+0x4] ;  /* 0x0000040000142984 */ /* 0x000fe80000000800 */
[----:B------:R-:W-:Y:S04]  /*0ad0*/  @P4 LDS R22, [R14+0x8] ;  /* 0x000008000e164984 */ /* 0x000fe80000000800 */
[----:B------:R-:W-:Y:S01]  /*0ae0*/  @P1 LDS R24, [R18+0x8] ;  /* 0x0000080012181984 */ /* 0x000fe20000000800 */
[----:B-----5:R-:W-:Y:S01]  /*0af0*/  @!P6 FFMA R12, R7, R6, R12 ;  /* 0x00000006070ce223 */ /* 0x020fe2000000000c */
[----:B0-----:R-:W-:Y:S01]  /*0b00*/  ISETP.GE.U32.AND P6, PT, R16, UR5, PT ;  /* 0x0000000510007c0c */ /* 0x001fe2000bfc6070 */
[----:B------:R-:W0:Y:S02]  /*0b10*/  LDC.64 R6, c[0x0][0x390] ;  /* 0x0000e400ff067b82 */ /* 0x000e240000000a00 */
[----:B-1----:R-:W-:Y:S01]  /*0b20*/  @!P3 FFMA R12, R15, R26, R12 ;  /* 0x0000001a0f0cb223 */ /* 0x002fe2000000000c */
[----:B------:R-:W-:Y:S01]  /*0b30*/  ISETP.GE.U32.OR P6, PT, R8, UR4, P6 ;  /* 0x0000000408007c0c */ /* 0x000fe2000b7c6470 */
[----:B------:R-:W-:Y:S01]  /*0b40*/  @P0 LDS R26, [R0+0x8] ;  /* 0x00000800001a0984 */ /* 0x000fe20000000800 */
[----:B------:R-:W-:-:S04]  /*0b50*/  ISETP.GE.U32.AND P3, PT, R9, UR7, PT ;  /* 0x0000000709007c0c */ /* 0x000fc8000bf66070 */
[----:B------:R-:W-:Y:S02]  /*0b60*/  ISETP.GE.U32.OR P3, PT, R17, UR6, P3 ;  /* 0x0000000611007c0c */ /* 0x000fe40009f66470 */
[----:B------:R-:W5:Y:S05]  /*0b70*/  @P5 LDG.E R17, desc[UR8][R2.64+0x58] ;  /* 0x0000580802115981 */ /* 0x000f6a000c1e1900 */
[----:B------:R-:W4:Y:S04]  /*0b80*/  @!P6 LDG.E R9, desc[UR8][R2.64+0x60] ;  /* 0x000060080209e981 */ /* 0x000f28000c1e1900 */
[----:B------:R-:W4:Y:S04]  /*0b90*/  @!P6 LDS R8, [R0] ;  /* 0x000000000008e984 */ /* 0x000f280000000800 */
[----:B------:R-:W3:Y:S04]  /*0ba0*/  @!P3 LDG.E R15, desc[UR8][R2.64+0x5c] ;  /* 0x00005c08020fb981 */ /* 0x000ee8000c1e1900 */
[----:B------:R-:W3:Y:S01]  /*0bb0*/  @!P3 LDS R16, [R14+0x4] ;  /* 0x000004000e10b984 */ /* 0x000ee20000000800 */
[----:B------:R-:W-:-:S04]  /*0bc0*/  IMAD R5, R13, R5, R10 ;  /* 0x000000050d057224 */ /* 0x000fc800078e020a */
[----:B------:R-:W-:-:S04]  /*0bd0*/  IMAD R5, R5, R4, R11 ;  /* 0x0000000405057224 */ /* 0x000fc800078e020b */
[----:B0-----:R-:W-:Y:S01]  /*0be0*/  IMAD.WIDE R6, R5, 0x4, R6 ;  /* 0x0000000405067825 */ /* 0x001fe200078e0206 */
[----:B------:R-:W-:Y:S03]  /*0bf0*/  BAR.SYNC.DEFER_BLOCKING 0x0 ;  /* 0x0000000000007b1d */ /* 0x000fe60000010000 */
[----:B----4-:R-:W-:-:S04]  /*0c00*/  @!P6 FFMA R12, R9, R8, R12 ;  /* 0x00000008090ce223 */ /* 0x010fc8000000000c */
[----:B---3--:R-:W-:-:S04]  /*0c10*/  @!P3 FFMA R12, R15, R16, R12 ;  /* 0x000000100f0cb223 */ /* 0x008fc8000000000c */
[----:B-----5:R-:W-:-:S04]  /*0c20*/  @P5 FFMA R12, R17, R19, R12 ;  /* 0x00000013110c5223 */ /* 0x020fc8000000000c */
[----:B------:R-:W-:-:S04]  /*0c30*/  @P2 FFMA R12, R21, R20, R12 ;  /* 0x00000014150c2223 */ /* 0x000fc8000000000c */
[----:B--2---:R-:W-:-:S04]  /*0c40*/  @P4 FFMA R12, R23, R22, R12 ;  /* 0x00000016170c4223 */ /* 0x004fc8000000000c */
[----:B------:R-:W-:-:S04]  /*0c50*/  @P1 FFMA R12, R25, R24, R12 ;  /* 0x00000018190c1223 */ /* 0x000fc8000000000c */
[----:B------:R-:W-:-:S05]  /*0c60*/  @P0 FFMA R12, R27, R26, R12 ;  /* 0x0000001a1b0c0223 */ /* 0x000fca000000000c */
[----:B------:R-:W-:Y:S01]  /*0c70*/  STG.E desc[UR8][R6.64], R12 ;  /* 0x0000000c06007986 */ /* 0x000fe2000c101908 */
[----:B------:R-:W-:Y:S05]  /*0c80*/  EXIT ;  /* 0x000000000000794d */ /* 0x000fea0003800000 */
.L_x_0:
[----:B------:R-:W-:-:S00]  /*0c90*/  BRA `(.L_x_0) ;  /* 0xfffffffc00fc7947 */ /* 0x000fc0000383ffff */
[----:B------:R-:W-:-:S00]  /*0ca0*/  NOP ;  /* 0x0000000000007918 */ /* 0x000fc00000000000 */
        /* <DEDUP_REMOVED lines=13> */
.L_x_1:


//--------------------- .nv.shared._Z22tiledConvolutionKernelPKfS0_Pfii --------------------------
	.section	.nv.shared._Z22tiledConvolutionKernelPKfS0_Pfii,"aw",@nobits
	.sectionflags	@""
	.align	16
	.zero		1024


//--------------------- .nv.shared.reserved.0     --------------------------
	.section	.nv.shared.reserved.0,"aw",@nobits
	.weak		__nv_reservedSMEM_offset_0_alias
	.size		__nv_reservedSMEM_offset_0_alias, 0, 64
	.other		__nv_reservedSMEM_offset_0_alias,@"STO_CUDA_RESERVED_SHARED STV_DEFAULT"
__nv_reservedSMEM_offset_0_alias:
	.zero		0
	.zero		64


//--------------------- .nv.constant0._Z22tiledConvolutionKernelPKfS0_Pfii --------------------------
	.section	.nv.constant0._Z22tiledConvolutionKernelPKfS0_Pfii,"a",@progbits
	.sectionflags	@""
	.align	4
.nv.constant0._Z22tiledConvolutionKernelPKfS0_Pfii:
	.zero		928


//--------------------- SYMBOLS --------------------------

	.type		.nv.reservedSmem.offset0,@object
	.size		.nv.reservedSmem.offset0,0x4
	.type		.nv.reservedSmem.cap,@object
	.size		.nv.reservedSmem.cap,0x4
